//
// Generated by NVIDIA NVVM Compiler
//
// Compiler Build ID: CL-36424714
// Cuda compilation tools, release 13.0, V13.0.88
// Based on NVVM 20.0.0
//

.version 9.0
.target sm_100
.address_size 64

	// .globl	_Z7max_valPiS_i
.extern .func  (.param .b32 func_retval0) vprintf
(
	.param .b64 vprintf_param_0,
	.param .b64 vprintf_param_1
)
;
.global .align 1 .b8 $str[14] = {73, 110, 32, 116, 104, 114, 101, 97, 100, 32, 37, 100, 10};

.visible .entry _Z7max_valPiS_i(
	.param .u64 .ptr .align 1 _Z7max_valPiS_i_param_0,
	.param .u64 .ptr .align 1 _Z7max_valPiS_i_param_1,
	.param .u32 _Z7max_valPiS_i_param_2
)
{
	.local .align 8 .b8 	__local_depot0[8];
	.reg .b64 	%SP;
	.reg .b64 	%SPL;
	.reg .pred 	%p<10>;
	.reg .b32 	%r<124>;
	.reg .b64 	%rd<22>;

	mov.u64 	%SPL, __local_depot0;
	cvta.local.u64 	%SP, %SPL;
	ld.param.u64 	%rd3, [_Z7max_valPiS_i_param_0];
	ld.param.u64 	%rd4, [_Z7max_valPiS_i_param_1];
	ld.param.u32 	%r40, [_Z7max_valPiS_i_param_2];
	cvta.to.global.u64 	%rd1, %rd4;
	add.u64 	%rd5, %SP, 0;
	add.u64 	%rd6, %SPL, 0;
	mov.u32 	%r1, %tid.x;
	mul.lo.s32 	%r108, %r40, %r1;
	mul.wide.s32 	%rd7, %r108, 4;
	add.s64 	%rd8, %rd1, %rd7;
	ld.global.u32 	%r123, [%rd8];
	st.local.u32 	[%rd6], %r1;
	mov.u64 	%rd9, $str;
	cvta.global.u64 	%rd10, %rd9;
	{ // callseq 0, 0
	.param .b64 param0;
	st.param.b64 	[param0], %rd10;
	.param .b64 param1;
	st.param.b64 	[param1], %rd5;
	.param .b32 retval0;
	call.uni (retval0), 
	vprintf, 
	(
	param0, 
	param1
	);
	ld.param.b32 	%r41, [retval0];
	} // callseq 0
	setp.lt.s32 	%p1, %r40, 2;
	@%p1 bra 	$L__BB0_14;
	add.s32 	%r115, %r108, 1;
	add.s32 	%r44, %r108, 2;
	add.s32 	%r45, %r108, %r40;
	max.s32 	%r46, %r45, %r44;
	not.b32 	%r47, %r108;
	add.s32 	%r5, %r46, %r47;
	sub.s32 	%r48, %r46, %r108;
	add.s32 	%r49, %r48, -2;
	and.b32  	%r6, %r5, 15;
	setp.lt.u32 	%p2, %r49, 15;
	@%p2 bra 	$L__BB0_5;
	and.b32  	%r50, %r5, -16;
	neg.s32 	%r107, %r50;
	add.s64 	%rd2, %rd1, 32;
$L__BB0_3:
	.pragma "nounroll";
	mul.wide.s32 	%rd11, %r115, 4;
	add.s64 	%rd12, %rd2, %rd11;
	ld.global.u32 	%r51, [%rd12+-32];
	max.s32 	%r52, %r51, %r123;
	ld.global.u32 	%r53, [%rd12+-28];
	max.s32 	%r54, %r53, %r52;
	ld.global.u32 	%r55, [%rd12+-24];
	max.s32 	%r56, %r55, %r54;
	ld.global.u32 	%r57, [%rd12+-20];
	max.s32 	%r58, %r57, %r56;
	ld.global.u32 	%r59, [%rd12+-16];
	max.s32 	%r60, %r59, %r58;
	ld.global.u32 	%r61, [%rd12+-12];
	max.s32 	%r62, %r61, %r60;
	ld.global.u32 	%r63, [%rd12+-8];
	max.s32 	%r64, %r63, %r62;
	ld.global.u32 	%r65, [%rd12+-4];
	max.s32 	%r66, %r65, %r64;
	ld.global.u32 	%r67, [%rd12];
	max.s32 	%r68, %r67, %r66;
	ld.global.u32 	%r69, [%rd12+4];
	max.s32 	%r70, %r69, %r68;
	ld.global.u32 	%r71, [%rd12+8];
	max.s32 	%r72, %r71, %r70;
	ld.global.u32 	%r73, [%rd12+12];
	max.s32 	%r74, %r73, %r72;
	ld.global.u32 	%r75, [%rd12+16];
	max.s32 	%r76, %r75, %r74;
	ld.global.u32 	%r77, [%rd12+20];
	max.s32 	%r78, %r77, %r76;
	ld.global.u32 	%r79, [%rd12+24];
	max.s32 	%r80, %r79, %r78;
	ld.global.u32 	%r81, [%rd12+28];
	max.s32 	%r123, %r81, %r80;
	add.s32 	%r115, %r115, 16;
	add.s32 	%r108, %r108, 16;
	add.s32 	%r107, %r107, 16;
	setp.ne.s32 	%p3, %r107, 0;
	@%p3 bra 	$L__BB0_3;
	add.s32 	%r115, %r108, 1;
$L__BB0_5:
	setp.eq.s32 	%p4, %r6, 0;
	@%p4 bra 	$L__BB0_14;
	and.b32  	%r20, %r5, 7;
	setp.lt.u32 	%p5, %r6, 8;
	@%p5 bra 	$L__BB0_8;
	mul.wide.s32 	%rd13, %r115, 4;
	add.s64 	%rd14, %rd1, %rd13;
	ld.global.u32 	%r83, [%rd14];
	max.s32 	%r84, %r83, %r123;
	ld.global.u32 	%r85, [%rd14+4];
	max.s32 	%r86, %r85, %r84;
	ld.global.u32 	%r87, [%rd14+8];
	max.s32 	%r88, %r87, %r86;
	ld.global.u32 	%r89, [%rd14+12];
	max.s32 	%r90, %r89, %r88;
	ld.global.u32 	%r91, [%rd14+16];
	max.s32 	%r92, %r91, %r90;
	ld.global.u32 	%r93, [%rd14+20];
	max.s32 	%r94, %r93, %r92;
	ld.global.u32 	%r95, [%rd14+24];
	max.s32 	%r96, %r95, %r94;
	ld.global.u32 	%r97, [%rd14+28];
	max.s32 	%r123, %r97, %r96;
	add.s32 	%r115, %r115, 8;
$L__BB0_8:
	setp.eq.s32 	%p6, %r20, 0;
	@%p6 bra 	$L__BB0_14;
	and.b32  	%r26, %r5, 3;
	setp.lt.u32 	%p7, %r20, 4;
	@%p7 bra 	$L__BB0_11;
	mul.wide.s32 	%rd15, %r115, 4;
	add.s64 	%rd16, %rd1, %rd15;
	ld.global.u32 	%r99, [%rd16];
	max.s32 	%r100, %r99, %r123;
	ld.global.u32 	%r101, [%rd16+4];
	max.s32 	%r102, %r101, %r100;
	ld.global.u32 	%r103, [%rd16+8];
	max.s32 	%r104, %r103, %r102;
	ld.global.u32 	%r105, [%rd16+12];
	max.s32 	%r123, %r105, %r104;
	add.s32 	%r115, %r115, 4;
$L__BB0_11:
	setp.eq.s32 	%p8, %r26, 0;
	@%p8 bra 	$L__BB0_14;
	neg.s32 	%r120, %r26;
$L__BB0_13:
	.pragma "nounroll";
	mul.wide.s32 	%rd17, %r115, 4;
	add.s64 	%rd18, %rd1, %rd17;
	ld.global.u32 	%r106, [%rd18];
	max.s32 	%r123, %r106, %r123;
	add.s32 	%r115, %r115, 1;
	add.s32 	%r120, %r120, 1;
	setp.ne.s32 	%p9, %r120, 0;
	@%p9 bra 	$L__BB0_13;
$L__BB0_14:
	cvta.to.global.u64 	%rd19, %rd3;
	mul.wide.u32 	%rd20, %r1, 4;
	add.s64 	%rd21, %rd19, %rd20;
	st.global.u32 	[%rd21], %r123;
	ret;

}


// ===== COMPILED SASS (sm_100) =====

	.target	sm_100

	.elftype	@"ET_EXEC"


//--------------------- .note.nv.tkinfo           --------------------------
	.section	.note.nv.tkinfo,"",@"SHT_NOTE"
	.sectionflags	@"SHF_NOTE_NV_TKINFO"
	.tkinfo
        /*0018*/ 	.word	0x00000002
        /*0030*/ 	.string	""
        /*0030*/ 	.string	"ptxas"
        /*0030*/ 	.string	"Cuda compilation tools, release 13.0, V13.0.88"
        /*0030*/ 	.string	"Build cuda_13.0.r13.0/compiler.36424714_0"
        /*0030*/ 	.string	"-arch sm_100 -m 64 "



//--------------------- .note.nv.cuinfo           --------------------------
	.section	.note.nv.cuinfo,"",@"SHT_NOTE"
	.sectionflags	@"SHF_NOTE_NV_CUINFO"
        /*0018*/ 	.short	0x0002
        /*001a*/ 	.short	0x0064
        /*001c*/ 	.short	0x0082
	.zero		2


//--------------------- .nv.info                  --------------------------
	.section	.nv.info,"",@"SHT_CUDA_INFO"
	.align	4


	//----- nvinfo : EIATTR_REGCOUNT
	.align		4
        /*0000*/ 	.byte	0x04, 0x2f
        /*0002*/ 	.short	(.L_2 - .L_1)
	.align		4
.L_1:
        /*0004*/ 	.word	index@(_Z7max_valPiS_i)
        /*0008*/ 	.word	0x0000001e


	//----- nvinfo : EIATTR_FRAME_SIZE
	.align		4
.L_2:
        /*000c*/ 	.byte	0x04, 0x11
        /*000e*/ 	.short	(.L_4 - .L_3)
	.align		4
.L_3:
        /*0010*/ 	.word	index@(_Z7max_valPiS_i)
        /*0014*/ 	.word	0x00000008


	//----- nvinfo : EIATTR_MIN_STACK_SIZE
	.align		4
.L_4:
        /*0018*/ 	.byte	0x04, 0x12
        /*001a*/ 	.short	(.L_6 - .L_5)
	.align		4
.L_5:
        /*001c*/ 	.word	index@(_Z7max_valPiS_i)
        /*0020*/ 	.word	0x00000008
.L_6:


//--------------------- .nv.compat                --------------------------
	.section	.nv.compat,"",@"SHT_CUDA_COMPAT_INFO"
	.align	4
        /*0000*/ 	.byte	0x02, 0x09, 0x00, 0x00, 0x02, 0x02, 0x01, 0x00, 0x02, 0x05, 0x05, 0x00, 0x03, 0x07, 0x01, 0x01
        /*0010*/ 	.byte	0x02, 0x03, 0x00, 0x00, 0x02, 0x06, 0x01, 0x00, 0x04, 0x0b, 0x08, 0x00, 0x09, 0x00, 0x00, 0x00
        /*0020*/ 	.byte	0x00, 0x00, 0x00, 0x00


//--------------------- .nv.info._Z7max_valPiS_i  --------------------------
	.section	.nv.info._Z7max_valPiS_i,"",@"SHT_CUDA_INFO"
	.sectionflags	@""
	.align	4


	//----- nvinfo : EIATTR_CUDA_API_VERSION
	.align		4
        /*0000*/ 	.byte	0x04, 0x37
        /*0002*/ 	.short	(.L_8 - .L_7)
.L_7:
        /*0004*/ 	.word	0x00000082


	//----- nvinfo : EIATTR_KPARAM_INFO
	.align		4
.L_8:
        /*0008*/ 	.byte	0x04, 0x17
        /*000a*/ 	.short	(.L_10 - .L_9)
.L_9:
        /*000c*/ 	.word	0x00000000
        /*0010*/ 	.short	0x0002
        /*0012*/ 	.short	0x0010
        /*0014*/ 	.byte	0x00, 0xf0, 0x11, 0x00


	//----- nvinfo : EIATTR_KPARAM_INFO
	.align		4
.L_10:
        /*0018*/ 	.byte	0x04, 0x17
        /*001a*/ 	.short	(.L_12 - .L_11)
.L_11:
        /*001c*/ 	.word	0x00000000
        /*0020*/ 	.short	0x0001
        /*0022*/ 	.short	0x0008
        /*0024*/ 	.byte	0x00, 0xf5, 0x21, 0x00


	//----- nvinfo : EIATTR_KPARAM_INFO
	.align		4
.L_12:
        /*0028*/ 	.byte	0x04, 0x17
        /*002a*/ 	.short	(.L_14 - .L_13)
.L_13:
        /*002c*/ 	.word	0x00000000
        /*0030*/ 	.short	0x0000
        /*0032*/ 	.short	0x0000
        /*0034*/ 	.byte	0x00, 0xf5, 0x21, 0x00


	//----- nvinfo : EIATTR_SPARSE_MMA_MASK
	.align		4
.L_14:
        /*0038*/ 	.byte	0x03, 0x50
        /*003a*/ 	.short	0x0000


	//----- nvinfo : EIATTR_MAXREG_COUNT
	.align		4
        /*003c*/ 	.byte	0x03, 0x1b
        /*003e*/ 	.short	0x00ff


	//----- nvinfo : EIATTR_EXTERNS
	.align		4
        /*0040*/ 	.byte	0x04, 0x0f
        /*0042*/ 	.short	(.L_16 - .L_15)


	//   ....[0]....
	.align		4
.L_15:
        /*0044*/ 	.word	index@(vprintf)


	//----- nvinfo : EIATTR_MERCURY_ISA_VERSION
	.align		4
.L_16:
        /*0048*/ 	.byte	0x03, 0x5f
        /*004a*/ 	.short	0x0101


	//----- nvinfo : EIATTR_VRC_CTA_INIT_COUNT
	.align		4
        /*004c*/ 	.byte	0x02, 0x4a
	.zero		1
	.zero		1


	//----- nvinfo : EIATTR_SYSCALL_OFFSETS
	.align		4
        /*0050*/ 	.byte	0x04, 0x46
        /*0052*/ 	.short	(.L_18 - .L_17)


	//   ....[0]....
.L_17:
        /*0054*/ 	.word	0x00000140


	//----- nvinfo : EIATTR_EXIT_INSTR_OFFSETS
	.align		4
.L_18:
        /*0058*/ 	.byte	0x04, 0x1c
        /*005a*/ 	.short	(.L_20 - .L_19)


	//   ....[0]....
.L_19:
        /*005c*/ 	.word	0x000007f0


	//----- nvinfo : EIATTR_CRS_STACK_SIZE
	.align		4
.L_20:
        /*0060*/ 	.byte	0x04, 0x1e
        /*0062*/ 	.short	(.L_22 - .L_21)
.L_21:
        /*0064*/ 	.word	0x00000000


	//----- nvinfo : EIATTR_CBANK_PARAM_SIZE
	.align		4
.L_22:
        /*0068*/ 	.byte	0x03, 0x19
        /*006a*/ 	.short	0x0014


	//----- nvinfo : EIATTR_PARAM_CBANK
	.align		4
        /*006c*/ 	.byte	0x04, 0x0a
        /*006e*/ 	.short	(.L_24 - .L_23)
	.align		4
.L_23:
        /*0070*/ 	.word	index@(.nv.constant0._Z7max_valPiS_i)
        /*0074*/ 	.short	0x0380
        /*0076*/ 	.short	0x0014


	//----- nvinfo : EIATTR_SW_WAR
	.align		4
.L_24:
        /*0078*/ 	.byte	0x04, 0x36
        /*007a*/ 	.short	(.L_26 - .L_25)
.L_25:
        /*007c*/ 	.word	0x00000008
.L_26:


//--------------------- .nv.callgraph             --------------------------
	.section	.nv.callgraph,"",@"SHT_CUDA_CALLGRAPH"
	.align	4
	.sectionentsize	8
	.align		4
        /*0000*/ 	.word	0x00000000
	.align		4
        /*0004*/ 	.word	0xffffffff
	.align		4
        /*0008*/ 	.word	index@(_Z7max_valPiS_i)
	.align		4
        /*000c*/ 	.word	index@(vprintf)
	.align		4
        /*0010*/ 	.word	0x00000000
	.align		4
        /*0014*/ 	.word	0xfffffffe
	.align		4
        /*0018*/ 	.word	0x00000000
	.align		4
        /*001c*/ 	.word	0xfffffffd
	.align		4
        /*0020*/ 	.word	0x00000000
	.align		4
        /*0024*/ 	.word	0xfffffffc


//--------------------- .nv.constant4             --------------------------
	.section	.nv.constant4,"a",@progbits
	.align	8
	.align		8
.nv.constant4:
        /*0000*/ 	.dword	vprintf
	.align		8
        /*0008*/ 	.dword	$str


//--------------------- .text._Z7max_valPiS_i     --------------------------
	.section	.text._Z7max_valPiS_i,"ax",@progbits
	.align	128
        .global         _Z7max_valPiS_i
        .type           _Z7max_valPiS_i,@function
        .size           _Z7max_valPiS_i,(.L_x_13 - _Z7max_valPiS_i)
        .other          _Z7max_valPiS_i,@"STO_CUDA_ENTRY STV_DEFAULT"
_Z7max_valPiS_i:
.text._Z7max_valPiS_i:
[----:B------:R-:W0:Y:S01]  /*0000*/  LDC R1, c[0x0][0x37c] ;  /* 0x0000df00ff017b82 */ /* 0x000e220000000800 */
[----:B------:R-:W1:Y:S07]  /*0010*/  S2R R2, SR_TID.X ;  /* 0x0000000000027919 */ /* 0x000e6e0000002100 */
[----:B------:R-:W2:Y:S01]  /*0020*/  LDC.64 R8, c[0x0][0x388] ;  /* 0x0000e200ff087b82 */ /* 0x000ea20000000a00 */
[----:B------:R-:W1:Y:S01]  /*0030*/  LDCU UR4, c[0x0][0x390] ;  /* 0x00007200ff0477ac */ /* 0x000e620008000800 */
[----:B0-----:R-:W-:Y:S01]  /*0040*/  VIADD R1, R1, 0xfffffff8 ;  /* 0xfffffff801017836 */ /* 0x001fe20000000000 */
[----:B------:R-:W0:Y:S01]  /*0050*/  LDCU.64 UR36, c[0x0][0x358] ;  /* 0x00006b00ff2477ac */ /* 0x000e220008000a00 */
[----:B------:R-:W3:Y:S01]  /*0060*/  LDCU.64 UR6, c[0x4][0x8] ;  /* 0x01000100ff0677ac */ /* 0x000ee20008000a00 */
[----:B-1----:R-:W-:-:S04]  /*0070*/  IMAD R16, R2, UR4, RZ ;  /* 0x0000000402107c24 */ /* 0x002fc8000f8e02ff */
[----:B--2---:R-:W-:-:S05]  /*0080*/  IMAD.WIDE R8, R16, 0x4, R8 ;  /* 0x0000000410087825 */ /* 0x004fca00078e0208 */
[----:B0-----:R0:W5:Y:S01]  /*0090*/  LDG.E R17, desc[UR36][R8.64] ;  /* 0x0000002408117981 */ /* 0x001162000c1e1900 */
[----:B------:R-:W-:Y:S01]  /*00a0*/  MOV R0, 0x0 ;  /* 0x0000000000007802 */ /* 0x000fe20000000f00 */
[----:B------:R-:W1:Y:S01]  /*00b0*/  LDCU UR4, c[0x0][0x2f8] ;  /* 0x00005f00ff0477ac */ /* 0x000e620008000800 */
[----:B---3--:R-:W-:Y:S01]  /*00c0*/  IMAD.U32 R4, RZ, RZ, UR6 ;  /* 0x00000006ff047e24 */ /* 0x008fe2000f8e00ff */
[----:B------:R0:W-:Y:S01]  /*00d0*/  STL [R1], R2 ;  /* 0x0000000201007387 */ /* 0x0001e20000100800 */
[----:B------:R0:W2:Y:S01]  /*00e0*/  LDC.64 R10, c[0x4][R0] ;  /* 0x01000000000a7b82 */ /* 0x0000a20000000a00 */
[----:B------:R-:W3:Y:S01]  /*00f0*/  LDCU UR5, c[0x0][0x2fc] ;  /* 0x00005f80ff0577ac */ /* 0x000ee20008000800 */
[----:B------:R-:W-:Y:S01]  /*0100*/  IMAD.U32 R5, RZ, RZ, UR7 ;  /* 0x00000007ff057e24 */ /* 0x000fe2000f8e00ff */
[----:B-1----:R-:W-:-:S05]  /*0110*/  IADD3 R6, P0, PT, R1, UR4, RZ ;  /* 0x0000000401067c10 */ /* 0x002fca000ff1e0ff */
[----:B0--3--:R-:W-:-:S08]  /*0120*/  IMAD.X R7, RZ, RZ, UR5, P0 ;  /* 0x00000005ff077e24 */ /* 0x009fd000080e06ff */
[----:B------:R-:W-:-:S07]  /*0130*/  LEPC R20, `(.L_x_0) ;  /* 0x000000001014794e */ /* 0x000fce0000000000 */
[----:B--2--5:R-:W-:Y:S05]  /*0140*/  CALL.ABS.NOINC R10 ;  /* 0x000000000a007343 */ /* 0x024fea0003c00000 */
.L_x_0:
[----:B------:R-:W0:Y:S02]  /*0150*/  LDCU UR4, c[0x0][0x390] ;  /* 0x00007200ff0477ac */ /* 0x000e240008000800 */
[----:B0-----:R-:W-:-:S09]  /*0160*/  UISETP.GE.AND UP0, UPT, UR4, 0x2, UPT ;  /* 0x000000020400788c */ /* 0x001fd2000bf06270 */
[----:B------:R-:W-:Y:S05]  /*0170*/  BRA.U !UP0, `(.L_x_1) ;  /* 0x0000000508907547 */ /* 0x000fea000b800000 */
[C---:B------:R-:W-:Y:S01]  /*0180*/  VIADD R3, R16.reuse, 0x2 ;  /* 0x0000000210037836 */ /* 0x040fe20000000000 */
[----:B------:R-:W-:Y:S01]  /*0190*/  LOP3.LUT R0, RZ, R16, RZ, 0x33, !PT ;  /* 0x00000010ff007212 */ /* 0x000fe200078e33ff */
[----:B------:R-:W-:Y:S03]  /*01a0*/  BSSY.RECONVERGENT B0, `(.L_x_2) ;  /* 0x000002e000007945 */ /* 0x000fe60003800200 */
[----:B------:R-:W-:-:S04]  /*01b0*/  VIADDMNMX R3, R16, UR4, R3, !PT ;  /* 0x0000000410037c46 */ /* 0x000fc8000f800103 */
[C---:B------:R-:W-:Y:S01]  /*01c0*/  IADD3 R4, PT, PT, R3.reuse, -0x2, -R16 ;  /* 0xfffffffe03047810 */ /* 0x040fe20007ffe810 */
[----:B------:R-:W-:Y:S02]  /*01d0*/  IMAD.IADD R0, R3, 0x1, R0 ;  /* 0x0000000103007824 */ /* 0x000fe400078e0200 */
[----:B------:R-:W-:Y:S01]  /*01e0*/  VIADD R3, R16, 0x1 ;  /* 0x0000000110037836 */ /* 0x000fe20000000000 */
[----:B------:R-:W-:Y:S02]  /*01f0*/  ISETP.GE.U32.AND P0, PT, R4, 0xf, PT ;  /* 0x0000000f0400780c */ /* 0x000fe40003f06070 */
[----:B------:R-:W-:-:S11]  /*0200*/  LOP3.LUT R25, R0, 0xf, RZ, 0xc0, !PT ;  /* 0x0000000f00197812 */ /* 0x000fd600078ec0ff */
[----:B------:R-:W-:Y:S05]  /*0210*/  @!P0 BRA `(.L_x_3) ;  /* 0x0000000000988947 */ /* 0x000fea0003800000 */
[----:B------:R-:W0:Y:S01]  /*0220*/  LDC.64 R4, c[0x0][0x388] ;  /* 0x0000e200ff047b82 */ /* 0x000e220000000a00 */
[----:B------:R-:W-:Y:S01]  /*0230*/  LOP3.LUT R12, R0, 0xfffffff0, RZ, 0xc0, !PT ;  /* 0xfffffff0000c7812 */ /* 0x000fe200078ec0ff */
[----:B------:R-:W-:Y:S04]  /*0240*/  BSSY.RECONVERGENT B1, `(.L_x_4) ;  /* 0x0000022000017945 */ /* 0x000fe80003800200 */
[----:B------:R-:W-:Y:S01]  /*0250*/  IMAD.MOV R12, RZ, RZ, -R12 ;  /* 0x000000ffff0c7224 */ /* 0x000fe200078e0a0c */
[----:B0-----:R-:W-:-:S05]  /*0260*/  IADD3 R4, P0, PT, R4, 0x20, RZ ;  /* 0x0000002004047810 */ /* 0x001fca0007f1e0ff */
[----:B------:R-:W-:-:S08]  /*0270*/  IMAD.X R5, RZ, RZ, R5, P0 ;  /* 0x000000ffff057224 */ /* 0x000fd000000e0605 */
.L_x_5:
[----:B------:R-:W-:-:S05]  /*0280*/  IMAD.WIDE R6, R3, 0x4, R4 ;  /* 0x0000000403067825 */ /* 0x000fca00078e0204 */
[----:B------:R-:W2:Y:S04]  /*0290*/  LDG.E R22, desc[UR36][R6.64+-0x20] ;  /* 0xffffe02406167981 */ /* 0x000ea8000c1e1900 */
[----:B------:R-:W2:Y:S04]  /*02a0*/  LDG.E R21, desc[UR36][R6.64+-0x1c] ;  /* 0xffffe42406157981 */ /* 0x000ea8000c1e1900 */
[----:B------:R-:W3:Y:S04]  /*02b0*/  LDG.E R24, desc[UR36][R6.64+-0x18] ;  /* 0xffffe82406187981 */ /* 0x000ee8000c1e1900 */
[----:B------:R-:W3:Y:S04]  /*02c0*/  LDG.E R23, desc[UR36][R6.64+-0x14] ;  /* 0xffffec2406177981 */ /* 0x000ee8000c1e1900 */
[----:B------:R-:W4:Y:S04]  /*02d0*/  LDG.E R26, desc[UR36][R6.64+-0x10] ;  /* 0xfffff024061a7981 */ /* 0x000f28000c1e1900 */
[----:B------:R-:W4:Y:S04]  /*02e0*/  LDG.E R27, desc[UR36][R6.64+-0xc] ;  /* 0xfffff424061b7981 */ /* 0x000f28000c1e1900 */
[----:B------:R-:W5:Y:S04]  /*02f0*/  LDG.E R18, desc[UR36][R6.64+-0x8] ;  /* 0xfffff82406127981 */ /* 0x000f68000c1e1900 */
        /* <DEDUP_REMOVED lines=8> */
[----:B------:R-:W5:Y:S01]  /*0380*/  LDG.E R20, desc[UR36][R6.64+0x1c] ;  /* 0x00001c2406147981 */ /* 0x000f62000c1e1900 */
[----:B------:R-:W-:-:S02]  /*0390*/  VIADD R12, R12, 0x10 ;  /* 0x000000100c0c7836 */ /* 0x000fc40000000000 */
[----:B------:R-:W-:Y:S02]  /*03a0*/  VIADD R16, R16, 0x10 ;  /* 0x0000001010107836 */ /* 0x000fe40000000000 */
[----:B------:R-:W-:Y:S01]  /*03b0*/  VIADD R3, R3, 0x10 ;  /* 0x0000001003037836 */ /* 0x000fe20000000000 */
[----:B------:R-:W-:Y:S02]  /*03c0*/  ISETP.NE.AND P0, PT, R12, RZ, PT ;  /* 0x000000ff0c00720c */ /* 0x000fe40003f05270 */
[----:B--2---:R-:W-:-:S04]  /*03d0*/  VIMNMX3 R21, R22, R17, R21, !PT ;  /* 0x000000111615720f */ /* 0x004fc80007800115 */
[----:B---3--:R-:W-:-:S04]  /*03e0*/  VIMNMX3 R21, R24, R21, R23, !PT ;  /* 0x000000151815720f */ /* 0x008fc80007800117 */
[----:B----4-:R-:W-:-:S04]  /*03f0*/  VIMNMX3 R21, R26, R21, R27, !PT ;  /* 0x000000151a15720f */ /* 0x010fc8000780011b */
[----:B-----5:R-:W-:-:S04]  /*0400*/  VIMNMX3 R18, R18, R21, R19, !PT ;  /* 0x000000151212720f */ /* 0x020fc80007800113 */
[----:B------:R-:W-:-:S04]  /*0410*/  VIMNMX3 R14, R14, R18, R15, !PT ;  /* 0x000000120e0e720f */ /* 0x000fc8000780010f */
[----:B------:R-:W-:-:S04]  /*0420*/  VIMNMX3 R8, R13, R14, R8, !PT ;  /* 0x0000000e0d08720f */ /* 0x000fc80007800108 */
[----:B------:R-:W-:-:S04]  /*0430*/  VIMNMX3 R8, R10, R8, R11, !PT ;  /* 0x000000080a08720f */ /* 0x000fc8000780010b */
[----:B------:R-:W-:Y:S01]  /*0440*/  VIMNMX3 R17, R9, R8, R20, !PT ;  /* 0x000000080911720f */ /* 0x000fe20007800114 */
[----:B------:R-:W-:Y:S06]  /*0450*/  @P0 BRA `(.L_x_5) ;  /* 0xfffffffc00880947 */ /* 0x000fec000383ffff */
[----:B------:R-:W-:Y:S05]  /*0460*/  BSYNC.RECONVERGENT B1 ;  /* 0x0000000000017941 */ /* 0x000fea0003800200 */
.L_x_4:
[----:B------:R-:W-:-:S07]  /*0470*/  VIADD R3, R16, 0x1 ;  /* 0x0000000110037836 */ /* 0x000fce0000000000 */
.L_x_3:
[----:B------:R-:W-:Y:S05]  /*0480*/  BSYNC.RECONVERGENT B0 ;  /* 0x0000000000007941 */ /* 0x000fea0003800200 */
.L_x_2:
[----:B------:R-:W-:Y:S01]  /*0490*/  ISETP.NE.AND P0, PT, R25, RZ, PT ;  /* 0x000000ff1900720c */ /* 0x000fe20003f05270 */
[----:B------:R-:W-:-:S12]  /*04a0*/  BSSY.RECONVERGENT B0, `(.L_x_1) ;  /* 0x0000031000007945 */ /* 0x000fd80003800200 */
[----:B------:R-:W-:Y:S05]  /*04b0*/  @!P0 BRA `(.L_x_6) ;  /* 0x0000000000bc8947 */ /* 0x000fea0003800000 */
[----:B------:R-:W-:Y:S01]  /*04c0*/  ISETP.GE.U32.AND P0, PT, R25, 0x8, PT ;  /* 0x000000081900780c */ /* 0x000fe20003f06070 */
[----:B------:R-:W-:Y:S01]  /*04d0*/  BSSY.RECONVERGENT B1, `(.L_x_7) ;  /* 0x0000013000017945 */ /* 0x000fe20003800200 */
[----:B------:R-:W-:-:S04]  /*04e0*/  LOP3.LUT R14, R0, 0x7, RZ, 0xc0, !PT ;  /* 0x00000007000e7812 */ /* 0x000fc800078ec0ff */
[----:B------:R-:W-:-:S07]  /*04f0*/  ISETP.NE.AND P1, PT, R14, RZ, PT ;  /* 0x000000ff0e00720c */ /* 0x000fce0003f25270 */
[----:B------:R-:W-:Y:S06]  /*0500*/  @!P0 BRA `(.L_x_8) ;  /* 0x00000000003c8947 */ /* 0x000fec0003800000 */
[----:B------:R-:W0:Y:S02]  /*0510*/  LDC.64 R4, c[0x0][0x388] ;  /* 0x0000e200ff047b82 */ /* 0x000e240000000a00 */
[----:B0-----:R-:W-:-:S05]  /*0520*/  IMAD.WIDE R4, R3, 0x4, R4 ;  /* 0x0000000403047825 */ /* 0x001fca00078e0204 */
[----:B------:R-:W2:Y:S04]  /*0530*/  LDG.E R6, desc[UR36][R4.64] ;  /* 0x0000002404067981 */ /* 0x000ea8000c1e1900 */
[----:B------:R-:W2:Y:S04]  /*0540*/  LDG.E R7, desc[UR36][R4.64+0x4] ;  /* 0x0000042404077981 */ /* 0x000ea8000c1e1900 */
[----:B------:R-:W3:Y:S04]  /*0550*/  LDG.E R9, desc[UR36][R4.64+0x8] ;  /* 0x0000082404097981 */ /* 0x000ee8000c1e1900 */
[----:B------:R-:W3:Y:S04]  /*0560*/  LDG.E R8, desc[UR36][R4.64+0xc] ;  /* 0x00000c2404087981 */ /* 0x000ee8000c1e1900 */
[----:B------:R-:W4:Y:S04]  /*0570*/  LDG.E R11, desc[UR36][R4.64+0x10] ;  /* 0x00001024040b7981 */ /* 0x000f28000c1e1900 */
[----:B------:R-:W4:Y:S04]  /*0580*/  LDG.E R10, desc[UR36][R4.64+0x14] ;  /* 0x00001424040a7981 */ /* 0x000f28000c1e1900 */
[----:B------:R-:W5:Y:S04]  /*0590*/  LDG.E R13, desc[UR36][R4.64+0x18] ;  /* 0x00001824040d7981 */ /* 0x000f68000c1e1900 */
[----:B------:R-:W5:Y:S01]  /*05a0*/  LDG.E R12, desc[UR36][R4.64+0x1c] ;  /* 0x00001c24040c7981 */ /* 0x000f62000c1e1900 */
[----:B------:R-:W-:Y:S01]  /*05b0*/  VIADD R3, R3, 0x8 ;  /* 0x0000000803037836 */ /* 0x000fe20000000000 */
[----:B--2---:R-:W-:-:S04]  /*05c0*/  VIMNMX3 R6, R6, R17, R7, !PT ;  /* 0x000000110606720f */ /* 0x004fc80007800107 */
[----:B---3--:R-:W-:-:S04]  /*05d0*/  VIMNMX3 R6, R9, R6, R8, !PT ;  /* 0x000000060906720f */ /* 0x008fc80007800108 */
[----:B----4-:R-:W-:-:S04]  /*05e0*/  VIMNMX3 R6, R11, R6, R10, !PT ;  /* 0x000000060b06720f */ /* 0x010fc8000780010a */
[----:B-----5:R-:W-:-:S07]  /*05f0*/  VIMNMX3 R17, R13, R6, R12, !PT ;  /* 0x000000060d11720f */ /* 0x020fce000780010c */
.L_x_8:
[----:B------:R-:W-:Y:S05]  /*0600*/  BSYNC.RECONVERGENT B1 ;  /* 0x0000000000017941 */ /* 0x000fea0003800200 */
.L_x_7:
        /* <DEDUP_REMOVED lines=11> */
[----:B------:R-:W3:Y:S01]  /*06c0*/  LDG.E R8, desc[UR36][R4.64+0xc] ;  /* 0x00000c2404087981 */ /* 0x000ee2000c1e1900 */
[----:B------:R-:W-:Y:S01]  /*06d0*/  VIADD R3, R3, 0x4 ;  /* 0x0000000403037836 */ /* 0x000fe20000000000 */
[----:B--2---:R-:W-:-:S04]  /*06e0*/  VIMNMX3 R6, R6, R17, R7, !PT ;  /* 0x000000110606720f */ /* 0x004fc80007800107 */
[----:B---3--:R-:W-:-:S07]  /*06f0*/  VIMNMX3 R17, R9, R6, R8, !PT ;  /* 0x000000060911720f */ /* 0x008fce0007800108 */
.L_x_10:
[----:B------:R-:W-:Y:S05]  /*0700*/  BSYNC.RECONVERGENT B1 ;  /* 0x0000000000017941 */ /* 0x000fea0003800200 */
.L_x_9:
[----:B------:R-:W-:Y:S05]  /*0710*/  @!P1 BRA `(.L_x_6) ;  /* 0x0000000000249947 */ /* 0x000fea0003800000 */
[----:B------:R-:W0:Y:S01]  /*0720*/  LDC.64 R6, c[0x0][0x388] ;  /* 0x0000e200ff067b82 */ /* 0x000e220000000a00 */
[----:B------:R-:W-:-:S07]  /*0730*/  IMAD.MOV R0, RZ, RZ, -R0 ;  /* 0x000000ffff007224 */ /* 0x000fce00078e0a00 */
.L_x_11:
[----:B0-----:R-:W-:-:S06]  /*0740*/  IMAD.WIDE R4, R3, 0x4, R6 ;  /* 0x0000000403047825 */ /* 0x001fcc00078e0206 */
[----:B------:R-:W2:Y:S01]  /*0750*/  LDG.E R4, desc[UR36][R4.64] ;  /* 0x0000002404047981 */ /* 0x000ea2000c1e1900 */
[----:B------:R-:W-:Y:S02]  /*0760*/  VIADD R0, R0, 0x1 ;  /* 0x0000000100007836 */ /* 0x000fe40000000000 */
[----:B------:R-:W-:-:S03]  /*0770*/  VIADD R3, R3, 0x1 ;  /* 0x0000000103037836 */ /* 0x000fc60000000000 */
[----:B------:R-:W-:Y:S02]  /*0780*/  ISETP.NE.AND P0, PT, R0, RZ, PT ;  /* 0x000000ff0000720c */ /* 0x000fe40003f05270 */
[----:B--2---:R-:W-:-:S11]  /*0790*/  VIMNMX R17, PT, PT, R4, R17, !PT ;  /* 0x0000001104117248 */ /* 0x004fd60007fe0100 */
[----:B------:R-:W-:Y:S05]  /*07a0*/  @P0 BRA `(.L_x_11) ;  /* 0xfffffffc00e40947 */ /* 0x000fea000383ffff */
.L_x_6:
[----:B------:R-:W-:Y:S05]  /*07b0*/  BSYNC.RECONVERGENT B0 ;  /* 0x0000000000007941 */ /* 0x000fea0003800200 */
.L_x_1:
[----:B------:R-:W0:Y:S02]  /*07c0*/  LDC.64 R4, c[0x0][0x380] ;  /* 0x0000e000ff047b82 */ /* 0x000e240000000a00 */
[----:B0-----:R-:W-:-:S05]  /*07d0*/  IMAD.WIDE.U32 R2, R2, 0x4, R4 ;  /* 0x0000000402027825 */ /* 0x001fca00078e0004 */
[----:B------:R-:W-:Y:S01]  /*07e0*/  STG.E desc[UR36][R2.64], R17 ;  /* 0x0000001102007986 */ /* 0x000fe2000c101924 */
[----:B------:R-:W-:Y:S05]  /*07f0*/  EXIT ;  /* 0x000000000000794d */ /* 0x000fea0003800000 */
.L_x_12:
[----:B------:R-:W-:-:S00]  /*0800*/  BRA `(.L_x_12) ;  /* 0xfffffffc00fc7947 */ /* 0x000fc0000383ffff */
[----:B------:R-:W-:-:S00]  /*0810*/  NOP ;  /* 0x0000000000007918 */ /* 0x000fc00000000000 */
        /* <DEDUP_REMOVED lines=14> */
.L_x_13:


//--------------------- .nv.global.init           --------------------------
	.section	.nv.global.init,"aw",@progbits
.nv.global.init:
	.type		$str,@object
	.size		$str,(.L_0 - $str)
$str:
        /*0000*/ 	.byte	0x49, 0x6e, 0x20, 0x74, 0x68, 0x72, 0x65, 0x61, 0x64, 0x20, 0x25, 0x64, 0x0a, 0x00
.L_0:


//--------------------- .nv.shared.reserved.0     --------------------------
	.section	.nv.shared.reserved.0,"aw",@nobits
	.weak		__nv_reservedSMEM_offset_0_alias
	.size		__nv_reservedSMEM_offset_0_alias, 0, 64
	.other		__nv_reservedSMEM_offset_0_alias,@"STO_CUDA_RESERVED_SHARED STV_DEFAULT"
__nv_reservedSMEM_offset_0_alias:
	.zero		0
	.zero		64


//--------------------- .nv.constant0._Z7max_valPiS_i --------------------------
	.section	.nv.constant0._Z7max_valPiS_i,"a",@progbits
	.sectionflags	@""
	.align	4
.nv.constant0._Z7max_valPiS_i:
	.zero		916


//--------------------- SYMBOLS --------------------------

	.type		.nv.reservedSmem.offset0,@object
	.size		.nv.reservedSmem.offset0,0x4
	.type		vprintf,@function
